//
// Generated by NVIDIA NVVM Compiler
//
// Compiler Build ID: CL-36424714
// Cuda compilation tools, release 13.0, V13.0.88
// Based on NVVM 20.0.0
//

.version 9.0
.target sm_100
.address_size 64

	// .globl	_Z18hello_world_kernelv
.extern .func  (.param .b32 func_retval0) vprintf
(
	.param .b64 vprintf_param_0,
	.param .b64 vprintf_param_1
)
;
.global .align 1 .b8 $str[22] = {72, 101, 108, 108, 111, 32, 87, 111, 114, 108, 100, 32, 102, 114, 111, 109, 32, 71, 80, 85, 10};

.visible .entry _Z18hello_world_kernelv()
{
	.reg .b32 	%r<3>;
	.reg .b64 	%rd<3>;

	mov.u64 	%rd1, $str;
	cvta.global.u64 	%rd2, %rd1;
	{ // callseq 0, 0
	.param .b64 param0;
	st.param.b64 	[param0], %rd2;
	.param .b64 param1;
	st.param.b64 	[param1], 0;
	.param .b32 retval0;
	call.uni (retval0), 
	vprintf, 
	(
	param0, 
	param1
	);
	ld.param.b32 	%r1, [retval0];
	} // callseq 0
	ret;

}


// ===== COMPILED SASS (sm_100) =====

	.target	sm_100

	.elftype	@"ET_EXEC"


//--------------------- .note.nv.tkinfo           --------------------------
	.section	.note.nv.tkinfo,"",@"SHT_NOTE"
	.sectionflags	@"SHF_NOTE_NV_TKINFO"
	.tkinfo
        /*0018*/ 	.word	0x00000002
        /*0030*/ 	.string	""
        /*0030*/ 	.string	"ptxas"
        /*0030*/ 	.string	"Cuda compilation tools, release 13.0, V13.0.88"
        /*0030*/ 	.string	"Build cuda_13.0.r13.0/compiler.36424714_0"
        /*0030*/ 	.string	"-arch sm_100 -m 64 "



//--------------------- .note.nv.cuinfo           --------------------------
	.section	.note.nv.cuinfo,"",@"SHT_NOTE"
	.sectionflags	@"SHF_NOTE_NV_CUINFO"
        /*0018*/ 	.short	0x0002
        /*001a*/ 	.short	0x0064
        /*001c*/ 	.short	0x0082
	.zero		2


//--------------------- .nv.info                  --------------------------
	.section	.nv.info,"",@"SHT_CUDA_INFO"
	.align	4


	//----- nvinfo : EIATTR_REGCOUNT
	.align		4
        /*0000*/ 	.byte	0x04, 0x2f
        /*0002*/ 	.short	(.L_2 - .L_1)
	.align		4
.L_1:
        /*0004*/ 	.word	index@(_Z18hello_world_kernelv)
        /*0008*/ 	.word	0x00000018


	//----- nvinfo : EIATTR_FRAME_SIZE
	.align		4
.L_2:
        /*000c*/ 	.byte	0x04, 0x11
        /*000e*/ 	.short	(.L_4 - .L_3)
	.align		4
.L_3:
        /*0010*/ 	.word	index@(_Z18hello_world_kernelv)
        /*0014*/ 	.word	0x00000000


	//----- nvinfo : EIATTR_MIN_STACK_SIZE
	.align		4
.L_4:
        /*0018*/ 	.byte	0x04, 0x12
        /*001a*/ 	.short	(.L_6 - .L_5)
	.align		4
.L_5:
        /*001c*/ 	.word	index@(_Z18hello_world_kernelv)
        /*0020*/ 	.word	0x00000000
.L_6:


//--------------------- .nv.compat                --------------------------
	.section	.nv.compat,"",@"SHT_CUDA_COMPAT_INFO"
	.align	4
        /*0000*/ 	.byte	0x02, 0x09, 0x00, 0x00, 0x02, 0x02, 0x01, 0x00, 0x02, 0x05, 0x05, 0x00, 0x03, 0x07, 0x01, 0x01
        /*0010*/ 	.byte	0x02, 0x03, 0x00, 0x00, 0x02, 0x06, 0x01, 0x00, 0x04, 0x0b, 0x08, 0x00, 0x09, 0x00, 0x00, 0x00
        /*0020*/ 	.byte	0x00, 0x00, 0x00, 0x00


//--------------------- .nv.info._Z18hello_world_kernelv --------------------------
	.section	.nv.info._Z18hello_world_kernelv,"",@"SHT_CUDA_INFO"
	.sectionflags	@""
	.align	4


	//----- nvinfo : EIATTR_CUDA_API_VERSION
	.align		4
        /*0000*/ 	.byte	0x04, 0x37
        /*0002*/ 	.short	(.L_8 - .L_7)
.L_7:
        /*0004*/ 	.word	0x00000082


	//----- nvinfo : EIATTR_SPARSE_MMA_MASK
	.align		4
.L_8:
        /*0008*/ 	.byte	0x03, 0x50
        /*000a*/ 	.short	0x0000


	//----- nvinfo : EIATTR_MAXREG_COUNT
	.align		4
        /*000c*/ 	.byte	0x03, 0x1b
        /*000e*/ 	.short	0x00ff


	//----- nvinfo : EIATTR_EXTERNS
	.align		4
        /*0010*/ 	.byte	0x04, 0x0f
        /*0012*/ 	.short	(.L_10 - .L_9)


	//   ....[0]....
	.align		4
.L_9:
        /*0014*/ 	.word	index@(vprintf)


	//----- nvinfo : EIATTR_MERCURY_ISA_VERSION
	.align		4
.L_10:
        /*0018*/ 	.byte	0x03, 0x5f
        /*001a*/ 	.short	0x0101


	//----- nvinfo : EIATTR_VRC_CTA_INIT_COUNT
	.align		4
        /*001c*/ 	.byte	0x02, 0x4a
	.zero		1
	.zero		1


	//----- nvinfo : EIATTR_SYSCALL_OFFSETS
	.align		4
        /*0020*/ 	.byte	0x04, 0x46
        /*0022*/ 	.short	(.L_12 - .L_11)


	//   ....[0]....
.L_11:
        /*0024*/ 	.word	0x00000080


	//----- nvinfo : EIATTR_EXIT_INSTR_OFFSETS
	.align		4
.L_12:
        /*0028*/ 	.byte	0x04, 0x1c
        /*002a*/ 	.short	(.L_14 - .L_13)


	//   ....[0]....
.L_13:
        /*002c*/ 	.word	0x00000090


	//----- nvinfo : EIATTR_SW_WAR
	.align		4
.L_14:
        /*0030*/ 	.byte	0x04, 0x36
        /*0032*/ 	.short	(.L_16 - .L_15)
.L_15:
        /*0034*/ 	.word	0x00000008
.L_16:


//--------------------- .nv.callgraph             --------------------------
	.section	.nv.callgraph,"",@"SHT_CUDA_CALLGRAPH"
	.align	4
	.sectionentsize	8
	.align		4
        /*0000*/ 	.word	0x00000000
	.align		4
        /*0004*/ 	.word	0xffffffff
	.align		4
        /*0008*/ 	.word	index@(_Z18hello_world_kernelv)
	.align		4
        /*000c*/ 	.word	index@(vprintf)
	.align		4
        /*0010*/ 	.word	0x00000000
	.align		4
        /*0014*/ 	.word	0xfffffffe
	.align		4
        /*0018*/ 	.word	0x00000000
	.align		4
        /*001c*/ 	.word	0xfffffffd
	.align		4
        /*0020*/ 	.word	0x00000000
	.align		4
        /*0024*/ 	.word	0xfffffffc


//--------------------- .nv.constant4             --------------------------
	.section	.nv.constant4,"a",@progbits
	.align	8
	.align		8
.nv.constant4:
        /*0000*/ 	.dword	vprintf
	.align		8
        /*0008*/ 	.dword	$str


//--------------------- .text._Z18hello_world_kernelv --------------------------
	.section	.text._Z18hello_world_kernelv,"ax",@progbits
	.align	128
        .global         _Z18hello_world_kernelv
        .type           _Z18hello_world_kernelv,@function
        .size           _Z18hello_world_kernelv,(.L_x_2 - _Z18hello_world_kernelv)
        .other          _Z18hello_world_kernelv,@"STO_CUDA_ENTRY STV_DEFAULT"
_Z18hello_world_kernelv:
.text._Z18hello_world_kernelv:
[----:B------:R-:W0:Y:S01]  /*0000*/  LDC R1, c[0x0][0x37c] ;  /* 0x0000df00ff017b82 */ /* 0x000e220000000800 */
[----:B------:R-:W-:Y:S01]  /*0010*/  MOV R0, 0x0 ;  /* 0x0000000000007802 */ /* 0x000fe20000000f00 */
[----:B------:R-:W1:Y:S01]  /*0020*/  LDCU.64 UR4, c[0x4][0x8] ;  /* 0x01000100ff0477ac */ /* 0x000e620008000a00 */
[----:B------:R-:W-:-:S05]  /*0030*/  CS2R R6, SRZ ;  /* 0x0000000000067805 */ /* 0x000fca000001ff00 */
[----:B------:R2:W3:Y:S01]  /*0040*/  LDC.64 R2, c[0x4][R0] ;  /* 0x0100000000027b82 */ /* 0x0004e20000000a00 */
[----:B-1----:R-:W-:Y:S02]  /*0050*/  IMAD.U32 R4, RZ, RZ, UR4 ;  /* 0x00000004ff047e24 */ /* 0x002fe4000f8e00ff */
[----:B--2---:R-:W-:-:S07]  /*0060*/  IMAD.U32 R5, RZ, RZ, UR5 ;  /* 0x00000005ff057e24 */ /* 0x004fce000f8e00ff */
[----:B------:R-:W-:-:S07]  /*0070*/  LEPC R20, `(.L_x_0) ;  /* 0x000000001014794e */ /* 0x000fce0000000000 */
[----:B0--3--:R-:W-:Y:S05]  /*0080*/  CALL.ABS.NOINC R2 ;  /* 0x0000000002007343 */ /* 0x009fea0003c00000 */
.L_x_0:
[----:B------:R-:W-:Y:S05]  /*0090*/  EXIT ;  /* 0x000000000000794d */ /* 0x000fea0003800000 */
.L_x_1:
[----:B------:R-:W-:-:S00]  /*00a0*/  BRA `(.L_x_1) ;  /* 0xfffffffc00fc7947 */ /* 0x000fc0000383ffff */
[----:B------:R-:W-:-:S00]  /*00b0*/  NOP ;  /* 0x0000000000007918 */ /* 0x000fc00000000000 */
        /* <DEDUP_REMOVED lines=12> */
.L_x_2:


//--------------------- .nv.global.init           --------------------------
	.section	.nv.global.init,"aw",@progbits
.nv.global.init:
	.type		$str,@object
	.size		$str,(.L_0 - $str)
$str:
        /*0000*/ 	.byte	0x48, 0x65, 0x6c, 0x6c, 0x6f, 0x20, 0x57, 0x6f, 0x72, 0x6c, 0x64, 0x20, 0x66, 0x72, 0x6f, 0x6d
        /*0010*/ 	.byte	0x20, 0x47, 0x50, 0x55, 0x0a, 0x00
.L_0:


//--------------------- .nv.shared.reserved.0     --------------------------
	.section	.nv.shared.reserved.0,"aw",@nobits
	.weak		__nv_reservedSMEM_offset_0_alias
	.size		__nv_reservedSMEM_offset_0_alias, 0, 64
	.other		__nv_reservedSMEM_offset_0_alias,@"STO_CUDA_RESERVED_SHARED STV_DEFAULT"
__nv_reservedSMEM_offset_0_alias:
	.zero		0
	.zero		64


//--------------------- .nv.constant0._Z18hello_world_kernelv --------------------------
	.section	.nv.constant0._Z18hello_world_kernelv,"a",@progbits
	.sectionflags	@""
	.align	4
.nv.constant0._Z18hello_world_kernelv:
	.zero		896


//--------------------- SYMBOLS --------------------------

	.type		.nv.reservedSmem.offset0,@object
	.size		.nv.reservedSmem.offset0,0x4
	.type		vprintf,@function
